	.headerflags	@"EF_CUDA_TEXMODE_UNIFIED EF_CUDA_64BIT_ADDRESS EF_CUDA_ACCELERATORS EF_CUDA_SM90 EF_CUDA_VIRTUAL_SM(EF_CUDA_SM90)"
	.elftype	@"ET_EXEC"


//--------------------- .nv.info                  --------------------------
	.section	.nv.info,"",@"SHT_CUDA_INFO"
	.align	4


	//----- nvinfo : EIATTR_REGCOUNT
	.align		4
        /*0000*/ 	.byte	0x04, 0x2f
        /*0002*/ 	.short	(.L_1 - .L_0)
	.align		4
.L_0:
        /*0004*/ 	.word	index@(triton_poi_fused__unsafe_index_11)
        /*0008*/ 	.word	0x0000000e


	//----- nvinfo : EIATTR_MIN_STACK_SIZE
	.align		4
.L_1:
        /*000c*/ 	.byte	0x04, 0x12
        /*000e*/ 	.short	(.L_3 - .L_2)
	.align		4
.L_2:
        /*0010*/ 	.word	index@(triton_poi_fused__unsafe_index_11)
        /*0014*/ 	.word	0x00000000


	//----- nvinfo : EIATTR_FRAME_SIZE
	.align		4
.L_3:
        /*0018*/ 	.byte	0x04, 0x11
        /*001a*/ 	.short	(.L_5 - .L_4)
	.align		4
.L_4:
        /*001c*/ 	.word	index@(triton_poi_fused__unsafe_index_11)
        /*0020*/ 	.word	0x00000000


	//----- nvinfo : EIATTR_MIN_STACK_SIZE
	.align		4
.L_5:
        /*0024*/ 	.byte	0x04, 0x12
        /*0026*/ 	.short	(.L_7 - .L_6)
	.align		4
.L_6:
        /*0028*/ 	.word	index@(triton_poi_fused__unsafe_index_11)
        /*002c*/ 	.word	0x00000000
.L_7:


//--------------------- .nv.info.triton_poi_fused__unsafe_index_11 --------------------------
	.section	.nv.info.triton_poi_fused__unsafe_index_11,"",@"SHT_CUDA_INFO"
	.sectionflags	@""
	.align	4


	//----- nvinfo : EIATTR_CUDA_API_VERSION
	.align		4
        /*0000*/ 	.byte	0x04, 0x37
        /*0002*/ 	.short	(.L_9 - .L_8)
.L_8:
        /*0004*/ 	.word	0x0000007c


	//----- nvinfo : EIATTR_KPARAM_INFO
	.align		4
.L_9:
        /*0008*/ 	.byte	0x04, 0x17
        /*000a*/ 	.short	(.L_11 - .L_10)
.L_10:
        /*000c*/ 	.word	0x00000000
        /*0010*/ 	.short	0x0004
        /*0012*/ 	.short	0x0020
        /*0014*/ 	.byte	0x00, 0xf0, 0x11, 0x00


	//----- nvinfo : EIATTR_KPARAM_INFO
	.align		4
.L_11:
        /*0018*/ 	.byte	0x04, 0x17
        /*001a*/ 	.short	(.L_13 - .L_12)
.L_12:
        /*001c*/ 	.word	0x00000000
        /*0020*/ 	.short	0x0003
        /*0022*/ 	.short	0x0018
        /*0024*/ 	.byte	0x00, 0xf4, 0x21, 0x00


	//----- nvinfo : EIATTR_KPARAM_INFO
	.align		4
.L_13:
        /*0028*/ 	.byte	0x04, 0x17
        /*002a*/ 	.short	(.L_15 - .L_14)
.L_14:
        /*002c*/ 	.word	0x00000000
        /*0030*/ 	.short	0x0002
        /*0032*/ 	.short	0x0010
        /*0034*/ 	.byte	0x00, 0xf4, 0x21, 0x00


	//----- nvinfo : EIATTR_KPARAM_INFO
	.align		4
.L_15:
        /*0038*/ 	.byte	0x04, 0x17
        /*003a*/ 	.short	(.L_17 - .L_16)
.L_16:
        /*003c*/ 	.word	0x00000000
        /*0040*/ 	.short	0x0001
        /*0042*/ 	.short	0x0008
        /*0044*/ 	.byte	0x00, 0xf4, 0x21, 0x00


	//----- nvinfo : EIATTR_KPARAM_INFO
	.align		4
.L_17:
        /*0048*/ 	.byte	0x04, 0x17
        /*004a*/ 	.short	(.L_19 - .L_18)
.L_18:
        /*004c*/ 	.word	0x00000000
        /*0050*/ 	.short	0x0000
        /*0052*/ 	.short	0x0000
        /*0054*/ 	.byte	0x00, 0xf4, 0x21, 0x00


	//----- nvinfo : EIATTR_SPARSE_MMA_MASK
	.align		4
.L_19:
        /*0058*/ 	.byte	0x03, 0x50
        /*005a*/ 	.short	0x0000


	//----- nvinfo : EIATTR_MAXREG_COUNT
	.align		4
        /*005c*/ 	.byte	0x03, 0x1b
        /*005e*/ 	.short	0x00ff


	//----- nvinfo : EIATTR_EXIT_INSTR_OFFSETS
	.align		4
        /*0060*/ 	.byte	0x04, 0x1c
        /*0062*/ 	.short	(.L_21 - .L_20)


	//   ....[0]....
.L_20:
        /*0064*/ 	.word	0x00000380


	//----- nvinfo : EIATTR_REQNTID
	.align		4
.L_21:
        /*0068*/ 	.byte	0x04, 0x10
        /*006a*/ 	.short	(.L_23 - .L_22)
.L_22:
        /*006c*/ 	.word	0x00000080
        /*0070*/ 	.word	0x00000001
        /*0074*/ 	.word	0x00000001


	//----- nvinfo : EIATTR_CBANK_PARAM_SIZE
	.align		4
.L_23:
        /*0078*/ 	.byte	0x03, 0x19
        /*007a*/ 	.short	0x0024


	//----- nvinfo : EIATTR_PARAM_CBANK
	.align		4
        /*007c*/ 	.byte	0x04, 0x0a
        /*007e*/ 	.short	(.L_25 - .L_24)
	.align		4
.L_24:
        /*0080*/ 	.word	index@(.nv.constant0.triton_poi_fused__unsafe_index_11)
        /*0084*/ 	.short	0x0210
        /*0086*/ 	.short	0x0024


	//----- nvinfo : EIATTR_SW_WAR
	.align		4
.L_25:
        /*0088*/ 	.byte	0x04, 0x36
        /*008a*/ 	.short	(.L_27 - .L_26)
.L_26:
        /*008c*/ 	.word	0x00000008
.L_27:


//--------------------- .nv.callgraph             --------------------------
	.section	.nv.callgraph,"",@"SHT_CUDA_CALLGRAPH"
	.align	4
	.sectionentsize	8
	.align		4
        /*0000*/ 	.word	0x00000000
	.align		4
        /*0004*/ 	.word	0xffffffff
	.align		4
        /*0008*/ 	.word	0x00000000
	.align		4
        /*000c*/ 	.word	0xfffffffe
	.align		4
        /*0010*/ 	.word	0x00000000
	.align		4
        /*0014*/ 	.word	0xfffffffd
	.align		4
        /*0018*/ 	.word	0x00000000
	.align		4
        /*001c*/ 	.word	0xfffffffc


//--------------------- .text.triton_poi_fused__unsafe_index_11 --------------------------
	.section	.text.triton_poi_fused__unsafe_index_11,"ax",@progbits
	.align	128
        .global         triton_poi_fused__unsafe_index_11
        .type           triton_poi_fused__unsafe_index_11,@function
        .size           triton_poi_fused__unsafe_index_11,(.L_x_1 - triton_poi_fused__unsafe_index_11)
        .other          triton_poi_fused__unsafe_index_11,@"STO_CUDA_ENTRY STV_DEFAULT"
triton_poi_fused__unsafe_index_11:
.text.triton_poi_fused__unsafe_index_11:
[----:B------:R-:W-:Y:S01]  /*0000*/  LDC R1, c[0x0][0x28] ;  /* 0x00000a00ff017b82 */ /* 0x000fe20000000800 */
[----:B------:R-:W1:Y:S07]  /*0010*/  S2R R0, SR_TID.X ;  /* 0x0000000000007919 */ /* 0x000e6e0000002100 */
[----:B------:R-:W2:Y:S01]  /*0020*/  LDC.64 R2, c[0x0][0x210] ;  /* 0x00008400ff027b82 */ /* 0x000ea20000000a00 */
[----:B------:R-:W-:Y:S01]  /*0030*/  ULDC.64 UR4, c[0x0][0x208] ;  /* 0x0000820000047ab9 */ /* 0x000fe20000000a00 */
[----:B------:R-:W-:Y:S01]  /*0040*/  ULDC.64 UR6, c[0x0][0x218] ;  /* 0x0000860000067ab9 */ /* 0x000fe20000000a00 */
[----:B------:R-:W3:Y:S01]  /*0050*/  S2R R11, SR_CTAID.X ;  /* 0x00000000000b7919 */ /* 0x000ee20000002500 */
[----:B------:R-:W-:Y:S01]  /*0060*/  ULDC.64 UR8, c[0x0][0x220] ;  /* 0x0000880000087ab9 */ /* 0x000fe20000000a00 */
[----:B-1----:R-:W-:-:S05]  /*0070*/  LOP3.LUT R0, R0, 0x7f, RZ, 0xc0, !PT ;  /* 0x0000007f00007812 */ /* 0x002fca00078ec0ff */
[----:B---3--:R-:W-:-:S05]  /*0080*/  IMAD R0, R11, 0x80, R0 ;  /* 0x000000800b007824 */ /* 0x008fca00078e0200 */
[----:B------:R-:W-:-:S04]  /*0090*/  SHF.R.S32.HI R5, RZ, 0x1f, R0 ;  /* 0x0000001fff057819 */ /* 0x000fc80000011400 */
[----:B------:R-:W-:-:S04]  /*00a0*/  LEA.HI R5, R5, R0, RZ, 0x3 ;  /* 0x0000000005057211 */ /* 0x000fc800078f18ff */
[----:B------:R-:W-:Y:S02]  /*00b0*/  SHF.R.S32.HI R4, RZ, 0x3, R5 ;  /* 0x00000003ff047819 */ /* 0x000fe40000011405 */
[----:B------:R-:W-:Y:S02]  /*00c0*/  LOP3.LUT R7, R5, 0xfffffff8, RZ, 0xc0, !PT ;  /* 0xfffffff805077812 */ /* 0x000fe400078ec0ff */
[----:B------:R-:W-:-:S03]  /*00d0*/  LEA.HI R6, R4, R4, RZ, 0x3 ;  /* 0x0000000404067211 */ /* 0x000fc600078f18ff */
[----:B------:R-:W-:Y:S01]  /*00e0*/  IMAD.IADD R9, R0, 0x1, -R7 ;  /* 0x0000000100097824 */ /* 0x000fe200078e0a07 */
[----:B------:R-:W-:-:S05]  /*00f0*/  LOP3.LUT R5, R6, 0xfffffff8, RZ, 0xc0, !PT ;  /* 0xfffffff806057812 */ /* 0x000fca00078ec0ff */
[----:B------:R-:W-:Y:S02]  /*0100*/  IMAD.IADD R7, R4, 0x1, -R5 ;  /* 0x0000000104077824 */ /* 0x000fe400078e0a05 */
[----:B--2---:R-:W-:-:S04]  /*0110*/  IMAD.WIDE R4, R9, 0x8, R2 ;  /* 0x0000000809047825 */ /* 0x004fc800078e0202 */
[----:B------:R-:W-:Y:S02]  /*0120*/  IMAD.WIDE R2, R7, 0x8, R2 ;  /* 0x0000000807027825 */ /* 0x000fe400078e0202 */
[----:B------:R-:W2:Y:S04]  /*0130*/  LDG.E.EL.64 R4, desc[UR4][R4.64] ;  /* 0x0000000404047981 */ /* 0x000ea8000c2e1b00 */
[----:B------:R-:W3:Y:S01]  /*0140*/  LDG.E.EL.64 R2, desc[UR4][R2.64] ;  /* 0x0000000402027981 */ /* 0x000ee2000c2e1b00 */
[----:B------:R-:W-:-:S04]  /*0150*/  SHF.R.S32.HI R7, RZ, 0x18, R11 ;  /* 0x00000018ff077819 */ /* 0x000fc8000001140b */
[----:B------:R-:W-:-:S04]  /*0160*/  SGXT R7, R7, 0x1 ;  /* 0x000000010707781a */ /* 0x000fc80000000200 */
[----:B------:R-:W-:-:S04]  /*0170*/  LEA.HI R7, R7, R0, RZ, 0x6 ;  /* 0x0000000007077211 */ /* 0x000fc800078f30ff */
[----:B------:R-:W-:Y:S02]  /*0180*/  SHF.R.S32.HI R7, RZ, 0x6, R7 ;  /* 0x00000006ff077819 */ /* 0x000fe40000011407 */
[----:B--2---:R-:W-:Y:S02]  /*0190*/  SHF.R.U32.HI R9, RZ, 0x1d, R5 ;  /* 0x0000001dff097819 */ /* 0x004fe40000011605 */
[----:B---3--:R-:W-:Y:S02]  /*01a0*/  SHF.R.U32.HI R6, RZ, 0x1d, R3 ;  /* 0x0000001dff067819 */ /* 0x008fe40000011603 */
[----:B------:R-:W-:Y:S02]  /*01b0*/  LOP3.LUT R9, R9, 0x4, RZ, 0xc0, !PT ;  /* 0x0000000409097812 */ /* 0x000fe400078ec0ff */
[----:B------:R-:W-:Y:S02]  /*01c0*/  LOP3.LUT R11, R6, 0x4, RZ, 0xc0, !PT ;  /* 0x00000004060b7812 */ /* 0x000fe400078ec0ff */
[----:B------:R-:W-:-:S02]  /*01d0*/  IADD3 R6, P1, R4, R9, RZ ;  /* 0x0000000904067210 */ /* 0x000fc40007f3e0ff */
[----:B------:R-:W-:-:S03]  /*01e0*/  IADD3 R9, P0, R2, R11, RZ ;  /* 0x0000000b02097210 */ /* 0x000fc60007f1e0ff */
[----:B------:R-:W-:Y:S02]  /*01f0*/  IMAD.X R4, RZ, RZ, R5, P1 ;  /* 0x000000ffff047224 */ /* 0x000fe400008e0605 */
[----:B------:R-:W-:Y:S01]  /*0200*/  IMAD.X R2, RZ, RZ, R3, P0 ;  /* 0x000000ffff027224 */ /* 0x000fe200000e0603 */
[----:B------:R-:W-:-:S04]  /*0210*/  LEA R5, P0, R9, R6, 0x2 ;  /* 0x0000000609057211 */ /* 0x000fc800078010ff */
[----:B------:R-:W-:Y:S01]  /*0220*/  LEA.HI.X R6, R9, R4, R2, 0x2, P0 ;  /* 0x0000000409067211 */ /* 0x000fe200000f1402 */
[----:B------:R-:W-:Y:S01]  /*0230*/  IMAD.SHL.U32 R4, R5, 0x4, RZ ;  /* 0x0000000405047824 */ /* 0x000fe200078e00ff */
[----:B------:R-:W-:Y:S02]  /*0240*/  LEA.HI R2, R7, R7, RZ, 0x6 ;  /* 0x0000000707027211 */ /* 0x000fe400078f30ff */
[----:B------:R-:W-:Y:S02]  /*0250*/  SHF.L.U64.HI R5, R5, 0x2, R6 ;  /* 0x0000000205057819 */ /* 0x000fe40000010206 */
[----:B------:R-:W-:Y:S02]  /*0260*/  LOP3.LUT R6, R2, 0xfffffc0, RZ, 0xc0, !PT ;  /* 0x0fffffc002067812 */ /* 0x000fe400078ec0ff */
[----:B------:R-:W-:Y:S02]  /*0270*/  IADD3 R2, P0, R4, UR6, RZ ;  /* 0x0000000604027c10 */ /* 0x000fe4000ff1e0ff */
[----:B------:R-:W-:Y:S01]  /*0280*/  IADD3 R4, P1, R4, UR8, RZ ;  /* 0x0000000804047c10 */ /* 0x000fe2000ff3e0ff */
[C---:B------:R-:W-:Y:S01]  /*0290*/  IMAD.IADD R6, R7.reuse, 0x1, -R6 ;  /* 0x0000000107067824 */ /* 0x040fe200078e0a06 */
[----:B------:R-:W-:Y:S01]  /*02a0*/  IADD3.X R3, R5, UR7, RZ, P0, !PT ;  /* 0x0000000705037c10 */ /* 0x000fe200087fe4ff */
[----:B------:R-:W-:Y:S01]  /*02b0*/  IMAD.SHL.U32 R7, R7, 0x10, RZ ;  /* 0x0000001007077824 */ /* 0x000fe200078e00ff */
[----:B------:R-:W-:Y:S01]  /*02c0*/  IADD3.X R5, R5, UR9, RZ, P1, !PT ;  /* 0x0000000905057c10 */ /* 0x000fe20008ffe4ff */
[----:B------:R-:W-:-:S02]  /*02d0*/  IMAD.SHL.U32 R9, R6, 0x10, RZ ;  /* 0x0000001006097824 */ /* 0x000fc400078e00ff */
[----:B------:R-:W-:Y:S02]  /*02e0*/  IMAD.WIDE R2, R7, 0x4, R2 ;  /* 0x0000000407027825 */ /* 0x000fe400078e0202 */
[----:B------:R-:W1:Y:S02]  /*02f0*/  LDC.64 R6, c[0x0][0x228] ;  /* 0x00008a00ff067b82 */ /* 0x000e640000000a00 */
[----:B------:R-:W-:Y:S02]  /*0300*/  IMAD.WIDE R4, R9, 0x4, R4 ;  /* 0x0000000409047825 */ /* 0x000fe400078e0204 */
[----:B------:R-:W2:Y:S04]  /*0310*/  LDG.E.EL R2, desc[UR4][R2.64] ;  /* 0x0000000402027981 */ /* 0x000ea8000c2e1900 */
[----:B------:R-:W2:Y:S01]  /*0320*/  LDG.E.EL R5, desc[UR4][R4.64] ;  /* 0x0000000404057981 */ /* 0x000ea2000c2e1900 */
[----:B-1----:R-:W-:-:S04]  /*0330*/  IMAD.WIDE R6, R0, 0x4, R6 ;  /* 0x0000000400067825 */ /* 0x002fc800078e0206 */
[C---:B--2---:R-:W-:Y:S01]  /*0340*/  FADD R8, R2.reuse, R5 ;  /* 0x0000000502087221 */ /* 0x044fe20000000000 */
[----:B------:R-:W-:-:S04]  /*0350*/  FSETP.GEU.AND P0, PT, R2, -R5, PT ;  /* 0x800000050200720b */ /* 0x000fc80003f0e000 */
[----:B------:R-:W-:-:S05]  /*0360*/  FSEL R9, R8, RZ, P0 ;  /* 0x000000ff08097208 */ /* 0x000fca0000000000 */
[----:B------:R-:W-:Y:S01]  /*0370*/  STG.E desc[UR4][R6.64], R9 ;  /* 0x0000000906007986 */ /* 0x000fe2000c101904 */
[----:B------:R-:W-:Y:S05]  /*0380*/  EXIT ;  /* 0x000000000000794d */ /* 0x000fea0003800000 */
.L_x_0:
[----:B------:R-:W-:-:S00]  /*0390*/  BRA `(.L_x_0) ;  /* 0xfffffffc00fc7947 */ /* 0x000fc0000383ffff */
[----:B------:R-:W-:-:S00]  /*03a0*/  NOP ;  /* 0x0000000000007918 */ /* 0x000fc00000000000 */
        /* <DEDUP_REMOVED lines=13> */
.L_x_1:


//--------------------- .nv.constant0.triton_poi_fused__unsafe_index_11 --------------------------
	.section	.nv.constant0.triton_poi_fused__unsafe_index_11,"a",@progbits
	.sectionflags	@""
	.align	4
.nv.constant0.triton_poi_fused__unsafe_index_11:
	.zero		564
